//
// Generated by NVIDIA NVVM Compiler
//
// Compiler Build ID: CL-36424714
// Cuda compilation tools, release 13.0, V13.0.88
// Based on NVVM 20.0.0
//

.version 9.0
.target sm_100
.address_size 64

	// .globl	_Z14convolveKernelPiS_S_ii

.visible .entry _Z14convolveKernelPiS_S_ii(
	.param .u64 .ptr .align 1 _Z14convolveKernelPiS_S_ii_param_0,
	.param .u64 .ptr .align 1 _Z14convolveKernelPiS_S_ii_param_1,
	.param .u64 .ptr .align 1 _Z14convolveKernelPiS_S_ii_param_2,
	.param .u32 _Z14convolveKernelPiS_S_ii_param_3,
	.param .u32 _Z14convolveKernelPiS_S_ii_param_4
)
{
	.reg .pred 	%p<9>;
	.reg .b32 	%r<119>;
	.reg .b64 	%rd<112>;

	ld.param.u64 	%rd72, [_Z14convolveKernelPiS_S_ii_param_0];
	ld.param.u64 	%rd71, [_Z14convolveKernelPiS_S_ii_param_1];
	ld.param.u64 	%rd73, [_Z14convolveKernelPiS_S_ii_param_2];
	ld.param.u32 	%r15, [_Z14convolveKernelPiS_S_ii_param_3];
	ld.param.u32 	%r16, [_Z14convolveKernelPiS_S_ii_param_4];
	cvta.to.global.u64 	%rd1, %rd73;
	cvta.to.global.u64 	%rd2, %rd72;
	mov.u32 	%r17, %ctaid.y;
	mov.u32 	%r18, %ntid.y;
	mov.u32 	%r19, %tid.y;
	mad.lo.s32 	%r1, %r17, %r18, %r19;
	mov.u32 	%r20, %ctaid.x;
	mov.u32 	%r21, %ntid.x;
	mov.u32 	%r22, %tid.x;
	mad.lo.s32 	%r2, %r20, %r21, %r22;
	mul.lo.s32 	%r3, %r16, %r1;
	add.s32 	%r4, %r3, %r2;
	setp.ne.s32 	%p1, %r1, 0;
	@%p1 bra 	$L__BB0_6;
	setp.ne.s32 	%p7, %r2, 0;
	@%p7 bra 	$L__BB0_3;
	ld.global.u32 	%r106, [%rd2];
	ld.global.u32 	%r107, [%rd1+16];
	mul.lo.s32 	%r118, %r107, %r106;
	add.s64 	%rd109, %rd2, 4;
	add.s64 	%rd110, %rd1, 20;
	cvt.s64.s32 	%rd111, %r16;
	add.s64 	%rd107, %rd1, 28;
	add.s32 	%r108, %r16, 1;
	cvt.s64.s32 	%rd108, %r108;
	add.s64 	%rd106, %rd1, 32;
	cvt.u64.u32 	%rd105, %r4;
	bra.uni 	$L__BB0_17;
$L__BB0_3:
	add.s32 	%r91, %r16, -1;
	setp.ne.s32 	%p8, %r2, %r91;
	@%p8 bra 	$L__BB0_5;
	mul.wide.s32 	%rd97, %r2, 4;
	add.s64 	%rd109, %rd2, %rd97;
	ld.global.u32 	%r102, [%rd109+-4];
	ld.global.u32 	%r103, [%rd1+12];
	mul.lo.s32 	%r118, %r103, %r102;
	add.s64 	%rd110, %rd1, 16;
	add.s32 	%r104, %r16, %r2;
	add.s32 	%r105, %r2, %r2;
	cvt.s64.s32 	%rd111, %r105;
	add.s64 	%rd107, %rd1, 24;
	cvt.s64.s32 	%rd108, %r104;
	add.s64 	%rd106, %rd1, 28;
	cvt.s64.s32 	%rd105, %r4;
	bra.uni 	$L__BB0_17;
$L__BB0_5:
	mul.wide.s32 	%rd93, %r2, 4;
	add.s64 	%rd94, %rd2, %rd93;
	add.s64 	%rd95, %rd94, -4;
	ld.global.u32 	%r92, [%rd94+-4];
	ld.global.u32 	%r93, [%rd1+12];
	mul.lo.s32 	%r94, %r93, %r92;
	ld.global.u32 	%r95, [%rd94];
	ld.global.u32 	%r96, [%rd1+16];
	mad.lo.s32 	%r97, %r96, %r95, %r94;
	ld.global.u32 	%r98, [%rd94+4];
	ld.global.u32 	%r99, [%rd1+20];
	mad.lo.s32 	%r118, %r99, %r98, %r97;
	add.s32 	%r100, %r16, %r2;
	mul.wide.s32 	%rd96, %r16, 4;
	add.s64 	%rd109, %rd95, %rd96;
	add.s64 	%rd110, %rd1, 24;
	cvt.s64.s32 	%rd111, %r100;
	add.s64 	%rd107, %rd1, 28;
	add.s32 	%r101, %r100, 1;
	cvt.s64.s32 	%rd108, %r101;
	add.s64 	%rd106, %rd1, 32;
	cvt.s64.s32 	%rd105, %r4;
	bra.uni 	$L__BB0_17;
$L__BB0_6:
	add.s32 	%r23, %r15, -1;
	setp.ne.s32 	%p2, %r1, %r23;
	@%p2 bra 	$L__BB0_12;
	setp.ne.s32 	%p5, %r2, 0;
	@%p5 bra 	$L__BB0_9;
	sub.s32 	%r87, %r3, %r16;
	mul.wide.s32 	%rd91, %r87, 4;
	add.s64 	%rd92, %rd2, %rd91;
	ld.global.u32 	%r88, [%rd92];
	ld.global.u32 	%r89, [%rd1+4];
	mul.lo.s32 	%r118, %r89, %r88;
	add.s64 	%rd109, %rd92, 4;
	add.s64 	%rd110, %rd1, 8;
	cvt.s64.s32 	%rd111, %r3;
	add.s64 	%rd107, %rd1, 16;
	add.s32 	%r90, %r3, 1;
	cvt.s64.s32 	%rd108, %r90;
	add.s64 	%rd106, %rd1, 20;
	cvt.s64.s32 	%rd105, %r4;
	bra.uni 	$L__BB0_17;
$L__BB0_9:
	add.s32 	%r70, %r16, -1;
	setp.ne.s32 	%p6, %r2, %r70;
	@%p6 bra 	$L__BB0_11;
	sub.s32 	%r82, %r3, %r16;
	add.s32 	%r83, %r82, %r2;
	mul.wide.s32 	%rd90, %r83, 4;
	add.s64 	%rd109, %rd2, %rd90;
	ld.global.u32 	%r84, [%rd109+-4];
	ld.global.u32 	%r85, [%rd1];
	mul.lo.s32 	%r118, %r85, %r84;
	add.s64 	%rd110, %rd1, 4;
	add.s32 	%r86, %r2, %r83;
	cvt.s64.s32 	%rd111, %r86;
	add.s64 	%rd107, %rd1, 12;
	cvt.s64.s32 	%rd105, %r4;
	add.s64 	%rd106, %rd1, 16;
	mov.u64 	%rd108, %rd105;
	bra.uni 	$L__BB0_17;
$L__BB0_11:
	sub.s32 	%r71, %r3, %r16;
	add.s32 	%r72, %r71, %r2;
	mul.wide.s32 	%rd86, %r72, 4;
	add.s64 	%rd87, %rd2, %rd86;
	add.s64 	%rd88, %rd87, -4;
	ld.global.u32 	%r73, [%rd87+-4];
	ld.global.u32 	%r74, [%rd1];
	mul.lo.s32 	%r75, %r74, %r73;
	ld.global.u32 	%r76, [%rd87];
	ld.global.u32 	%r77, [%rd1+4];
	mad.lo.s32 	%r78, %r77, %r76, %r75;
	ld.global.u32 	%r79, [%rd87+4];
	ld.global.u32 	%r80, [%rd1+8];
	mad.lo.s32 	%r118, %r80, %r79, %r78;
	mul.wide.s32 	%rd89, %r16, 4;
	add.s64 	%rd109, %rd88, %rd89;
	add.s64 	%rd110, %rd1, 12;
	cvt.s64.s32 	%rd105, %r4;
	add.s64 	%rd107, %rd1, 16;
	add.s32 	%r81, %r4, 1;
	cvt.s64.s32 	%rd108, %r81;
	add.s64 	%rd106, %rd1, 20;
	mov.u64 	%rd111, %rd105;
	bra.uni 	$L__BB0_17;
$L__BB0_12:
	setp.ne.s32 	%p3, %r2, 0;
	@%p3 bra 	$L__BB0_14;
	sub.s32 	%r58, %r3, %r16;
	mul.wide.s32 	%rd82, %r58, 4;
	add.s64 	%rd83, %rd2, %rd82;
	ld.global.u32 	%r59, [%rd83];
	ld.global.u32 	%r60, [%rd1+4];
	mul.lo.s32 	%r61, %r60, %r59;
	ld.global.u32 	%r62, [%rd83+4];
	ld.global.u32 	%r63, [%rd1+8];
	mad.lo.s32 	%r64, %r63, %r62, %r61;
	mul.wide.s32 	%rd84, %r16, 4;
	add.s64 	%rd85, %rd83, %rd84;
	ld.global.u32 	%r65, [%rd85];
	ld.global.u32 	%r66, [%rd1+16];
	mad.lo.s32 	%r118, %r66, %r65, %r64;
	add.s64 	%rd109, %rd85, 4;
	add.s64 	%rd110, %rd1, 20;
	shl.b32 	%r67, %r16, 1;
	add.s32 	%r68, %r58, %r67;
	cvt.s64.s32 	%rd111, %r68;
	add.s64 	%rd107, %rd1, 28;
	add.s32 	%r69, %r68, 1;
	cvt.s64.s32 	%rd108, %r69;
	add.s64 	%rd106, %rd1, 32;
	cvt.s64.s32 	%rd105, %r4;
	bra.uni 	$L__BB0_17;
$L__BB0_14:
	add.s32 	%r24, %r16, -1;
	setp.ne.s32 	%p4, %r2, %r24;
	@%p4 bra 	$L__BB0_16;
	sub.s32 	%r46, %r3, %r16;
	add.s32 	%r47, %r46, %r2;
	mul.wide.s32 	%rd79, %r47, 4;
	add.s64 	%rd80, %rd2, %rd79;
	ld.global.u32 	%r48, [%rd80+-4];
	ld.global.u32 	%r49, [%rd1];
	mul.lo.s32 	%r50, %r49, %r48;
	ld.global.u32 	%r51, [%rd80];
	ld.global.u32 	%r52, [%rd1+4];
	mad.lo.s32 	%r53, %r52, %r51, %r50;
	mul.wide.s32 	%rd81, %r16, 4;
	add.s64 	%rd109, %rd80, %rd81;
	ld.global.u32 	%r54, [%rd109+-4];
	ld.global.u32 	%r55, [%rd1+12];
	mad.lo.s32 	%r118, %r55, %r54, %r53;
	cvt.s64.s32 	%rd105, %r4;
	add.s64 	%rd110, %rd1, 16;
	add.s32 	%r56, %r4, %r16;
	add.s32 	%r57, %r2, %r4;
	cvt.s64.s32 	%rd111, %r57;
	add.s64 	%rd107, %rd1, 24;
	cvt.s64.s32 	%rd108, %r56;
	add.s64 	%rd106, %rd1, 28;
	bra.uni 	$L__BB0_17;
$L__BB0_16:
	sub.s32 	%r25, %r3, %r16;
	add.s32 	%r26, %r25, %r2;
	mul.wide.s32 	%rd74, %r26, 4;
	add.s64 	%rd75, %rd2, %rd74;
	ld.global.u32 	%r27, [%rd75+-4];
	ld.global.u32 	%r28, [%rd1];
	mul.lo.s32 	%r29, %r28, %r27;
	ld.global.u32 	%r30, [%rd75];
	ld.global.u32 	%r31, [%rd1+4];
	mad.lo.s32 	%r32, %r31, %r30, %r29;
	ld.global.u32 	%r33, [%rd75+4];
	ld.global.u32 	%r34, [%rd1+8];
	mad.lo.s32 	%r35, %r34, %r33, %r32;
	mul.wide.s32 	%rd76, %r16, 4;
	add.s64 	%rd77, %rd75, %rd76;
	add.s64 	%rd78, %rd77, -4;
	ld.global.u32 	%r36, [%rd77+-4];
	ld.global.u32 	%r37, [%rd1+12];
	mad.lo.s32 	%r38, %r37, %r36, %r35;
	cvt.s64.s32 	%rd105, %r4;
	ld.global.u32 	%r39, [%rd77];
	ld.global.u32 	%r40, [%rd1+16];
	mad.lo.s32 	%r41, %r40, %r39, %r38;
	ld.global.u32 	%r42, [%rd77+4];
	ld.global.u32 	%r43, [%rd1+20];
	mad.lo.s32 	%r118, %r43, %r42, %r41;
	add.s32 	%r44, %r4, %r16;
	add.s64 	%rd109, %rd78, %rd76;
	add.s64 	%rd110, %rd1, 24;
	cvt.s64.s32 	%rd111, %r44;
	add.s64 	%rd107, %rd1, 28;
	add.s32 	%r45, %r44, 1;
	cvt.s64.s32 	%rd108, %r45;
	add.s64 	%rd106, %rd1, 32;
$L__BB0_17:
	cvta.to.global.u64 	%rd98, %rd71;
	shl.b64 	%rd99, %rd111, 2;
	add.s64 	%rd100, %rd2, %rd99;
	ld.global.u32 	%r109, [%rd110];
	ld.global.u32 	%r110, [%rd109];
	shl.b64 	%rd101, %rd108, 2;
	add.s64 	%rd102, %rd2, %rd101;
	ld.global.u32 	%r111, [%rd107];
	ld.global.u32 	%r112, [%rd100];
	ld.global.u32 	%r113, [%rd106];
	ld.global.u32 	%r114, [%rd102];
	mad.lo.s32 	%r115, %r110, %r109, %r118;
	mad.lo.s32 	%r116, %r112, %r111, %r115;
	mad.lo.s32 	%r117, %r114, %r113, %r116;
	shl.b64 	%rd103, %rd105, 2;
	add.s64 	%rd104, %rd98, %rd103;
	st.global.u32 	[%rd104], %r117;
	ret;

}


// ===== COMPILED SASS (sm_100) =====

	.target	sm_100

	.elftype	@"ET_EXEC"


//--------------------- .note.nv.tkinfo           --------------------------
	.section	.note.nv.tkinfo,"",@"SHT_NOTE"
	.sectionflags	@"SHF_NOTE_NV_TKINFO"
	.tkinfo
        /*0018*/ 	.word	0x00000002
        /*0030*/ 	.string	""
        /*0030*/ 	.string	"ptxas"
        /*0030*/ 	.string	"Cuda compilation tools, release 13.0, V13.0.88"
        /*0030*/ 	.string	"Build cuda_13.0.r13.0/compiler.36424714_0"
        /*0030*/ 	.string	"-arch sm_100 -m 64 "



//--------------------- .note.nv.cuinfo           --------------------------
	.section	.note.nv.cuinfo,"",@"SHT_NOTE"
	.sectionflags	@"SHF_NOTE_NV_CUINFO"
        /*0018*/ 	.short	0x0002
        /*001a*/ 	.short	0x0064
        /*001c*/ 	.short	0x0082
	.zero		2


//--------------------- .nv.info                  --------------------------
	.section	.nv.info,"",@"SHT_CUDA_INFO"
	.align	4


	//----- nvinfo : EIATTR_REGCOUNT
	.align		4
        /*0000*/ 	.byte	0x04, 0x2f
        /*0002*/ 	.short	(.L_1 - .L_0)
	.align		4
.L_0:
        /*0004*/ 	.word	index@(_Z14convolveKernelPiS_S_ii)
        /*0008*/ 	.word	0x00000017


	//----- nvinfo : EIATTR_FRAME_SIZE
	.align		4
.L_1:
        /*000c*/ 	.byte	0x04, 0x11
        /*000e*/ 	.short	(.L_3 - .L_2)
	.align		4
.L_2:
        /*0010*/ 	.word	index@(_Z14convolveKernelPiS_S_ii)
        /*0014*/ 	.word	0x00000000


	//----- nvinfo : EIATTR_MIN_STACK_SIZE
	.align		4
.L_3:
        /*0018*/ 	.byte	0x04, 0x12
        /*001a*/ 	.short	(.L_5 - .L_4)
	.align		4
.L_4:
        /*001c*/ 	.word	index@(_Z14convolveKernelPiS_S_ii)
        /*0020*/ 	.word	0x00000000
.L_5:


//--------------------- .nv.compat                --------------------------
	.section	.nv.compat,"",@"SHT_CUDA_COMPAT_INFO"
	.align	4
        /*0000*/ 	.byte	0x02, 0x09, 0x00, 0x00, 0x02, 0x02, 0x01, 0x00, 0x02, 0x05, 0x05, 0x00, 0x03, 0x07, 0x01, 0x01
        /*0010*/ 	.byte	0x02, 0x03, 0x00, 0x00, 0x02, 0x06, 0x01, 0x00, 0x04, 0x0b, 0x08, 0x00, 0x09, 0x00, 0x00, 0x00
        /*0020*/ 	.byte	0x00, 0x00, 0x00, 0x00


//--------------------- .nv.info._Z14convolveKernelPiS_S_ii --------------------------
	.section	.nv.info._Z14convolveKernelPiS_S_ii,"",@"SHT_CUDA_INFO"
	.sectionflags	@""
	.align	4


	//----- nvinfo : EIATTR_CUDA_API_VERSION
	.align		4
        /*0000*/ 	.byte	0x04, 0x37
        /*0002*/ 	.short	(.L_7 - .L_6)
.L_6:
        /*0004*/ 	.word	0x00000082


	//----- nvinfo : EIATTR_KPARAM_INFO
	.align		4
.L_7:
        /*0008*/ 	.byte	0x04, 0x17
        /*000a*/ 	.short	(.L_9 - .L_8)
.L_8:
        /*000c*/ 	.word	0x00000000
        /*0010*/ 	.short	0x0004
        /*0012*/ 	.short	0x001c
        /*0014*/ 	.byte	0x00, 0xf0, 0x11, 0x00


	//----- nvinfo : EIATTR_KPARAM_INFO
	.align		4
.L_9:
        /*0018*/ 	.byte	0x04, 0x17
        /*001a*/ 	.short	(.L_11 - .L_10)
.L_10:
        /*001c*/ 	.word	0x00000000
        /*0020*/ 	.short	0x0003
        /*0022*/ 	.short	0x0018
        /*0024*/ 	.byte	0x00, 0xf0, 0x11, 0x00


	//----- nvinfo : EIATTR_KPARAM_INFO
	.align		4
.L_11:
        /*0028*/ 	.byte	0x04, 0x17
        /*002a*/ 	.short	(.L_13 - .L_12)
.L_12:
        /*002c*/ 	.word	0x00000000
        /*0030*/ 	.short	0x0002
        /*0032*/ 	.short	0x0010
        /*0034*/ 	.byte	0x00, 0xf5, 0x21, 0x00


	//----- nvinfo : EIATTR_KPARAM_INFO
	.align		4
.L_13:
        /*0038*/ 	.byte	0x04, 0x17
        /*003a*/ 	.short	(.L_15 - .L_14)
.L_14:
        /*003c*/ 	.word	0x00000000
        /*0040*/ 	.short	0x0001
        /*0042*/ 	.short	0x0008
        /*0044*/ 	.byte	0x00, 0xf5, 0x21, 0x00


	//----- nvinfo : EIATTR_KPARAM_INFO
	.align		4
.L_15:
        /*0048*/ 	.byte	0x04, 0x17
        /*004a*/ 	.short	(.L_17 - .L_16)
.L_16:
        /*004c*/ 	.word	0x00000000
        /*0050*/ 	.short	0x0000
        /*0052*/ 	.short	0x0000
        /*0054*/ 	.byte	0x00, 0xf5, 0x21, 0x00


	//----- nvinfo : EIATTR_SPARSE_MMA_MASK
	.align		4
.L_17:
        /*0058*/ 	.byte	0x03, 0x50
        /*005a*/ 	.short	0x0000


	//----- nvinfo : EIATTR_MAXREG_COUNT
	.align		4
        /*005c*/ 	.byte	0x03, 0x1b
        /*005e*/ 	.short	0x00ff


	//----- nvinfo : EIATTR_MERCURY_ISA_VERSION
	.align		4
        /*0060*/ 	.byte	0x03, 0x5f
        /*0062*/ 	.short	0x0101


	//----- nvinfo : EIATTR_VRC_CTA_INIT_COUNT
	.align		4
        /*0064*/ 	.byte	0x02, 0x4a
	.zero		1
	.zero		1


	//----- nvinfo : EIATTR_EXIT_INSTR_OFFSETS
	.align		4
        /*0068*/ 	.byte	0x04, 0x1c
        /*006a*/ 	.short	(.L_19 - .L_18)


	//   ....[0]....
.L_18:
        /*006c*/ 	.word	0x00001580


	//----- nvinfo : EIATTR_CRS_STACK_SIZE
	.align		4
.L_19:
        /*0070*/ 	.byte	0x04, 0x1e
        /*0072*/ 	.short	(.L_21 - .L_20)
.L_20:
        /*0074*/ 	.word	0x00000000


	//----- nvinfo : EIATTR_CBANK_PARAM_SIZE
	.align		4
.L_21:
        /*0078*/ 	.byte	0x03, 0x19
        /*007a*/ 	.short	0x0020


	//----- nvinfo : EIATTR_PARAM_CBANK
	.align		4
        /*007c*/ 	.byte	0x04, 0x0a
        /*007e*/ 	.short	(.L_23 - .L_22)
	.align		4
.L_22:
        /*0080*/ 	.word	index@(.nv.constant0._Z14convolveKernelPiS_S_ii)
        /*0084*/ 	.short	0x0380
        /*0086*/ 	.short	0x0020


	//----- nvinfo : EIATTR_SW_WAR
	.align		4
.L_23:
        /*0088*/ 	.byte	0x04, 0x36
        /*008a*/ 	.short	(.L_25 - .L_24)
.L_24:
        /*008c*/ 	.word	0x00000008
.L_25:


//--------------------- .nv.callgraph             --------------------------
	.section	.nv.callgraph,"",@"SHT_CUDA_CALLGRAPH"
	.align	4
	.sectionentsize	8
	.align		4
        /*0000*/ 	.word	0x00000000
	.align		4
        /*0004*/ 	.word	0xffffffff
	.align		4
        /*0008*/ 	.word	0x00000000
	.align		4
        /*000c*/ 	.word	0xfffffffe
	.align		4
        /*0010*/ 	.word	0x00000000
	.align		4
        /*0014*/ 	.word	0xfffffffd
	.align		4
        /*0018*/ 	.word	0x00000000
	.align		4
        /*001c*/ 	.word	0xfffffffc


//--------------------- .text._Z14convolveKernelPiS_S_ii --------------------------
	.section	.text._Z14convolveKernelPiS_S_ii,"ax",@progbits
	.align	128
        .global         _Z14convolveKernelPiS_S_ii
        .type           _Z14convolveKernelPiS_S_ii,@function
        .size           _Z14convolveKernelPiS_S_ii,(.L_x_11 - _Z14convolveKernelPiS_S_ii)
        .other          _Z14convolveKernelPiS_S_ii,@"STO_CUDA_ENTRY STV_DEFAULT"
_Z14convolveKernelPiS_S_ii:
.text._Z14convolveKernelPiS_S_ii:
[----:B------:R-:W-:Y:S01]  /*0000*/  LDC R1, c[0x0][0x37c] ;  /* 0x0000df00ff017b82 */ /* 0x000fe20000000800 */
[----:B------:R-:W0:Y:S07]  /*0010*/  S2R R0, SR_TID.Y ;  /* 0x0000000000007919 */ /* 0x000e2e0000002200 */
[----:B------:R-:W0:Y:S01]  /*0020*/  S2UR UR4, SR_CTAID.Y ;  /* 0x00000000000479c3 */ /* 0x000e220000002600 */
[----:B------:R-:W1:Y:S01]  /*0030*/  LDCU.64 UR8, c[0x0][0x358] ;  /* 0x00006b00ff0877ac */ /* 0x000e620008000a00 */
[----:B------:R-:W-:Y:S01]  /*0040*/  BSSY.RECONVERGENT B0, `(.L_x_0) ;  /* 0x0000142000007945 */ /* 0x000fe20003800200 */
[----:B------:R-:W2:Y:S05]  /*0050*/  S2R R2, SR_TID.X ;  /* 0x0000000000027919 */ /* 0x000eaa0000002100 */
[----:B------:R-:W0:Y:S08]  /*0060*/  LDC R3, c[0x0][0x364] ;  /* 0x0000d900ff037b82 */ /* 0x000e300000000800 */
[----:B------:R-:W2:Y:S08]  /*0070*/  S2UR UR5, SR_CTAID.X ;  /* 0x00000000000579c3 */ /* 0x000eb00000002500 */
[----:B------:R-:W2:Y:S08]  /*0080*/  LDC R5, c[0x0][0x360] ;  /* 0x0000d800ff057b82 */ /* 0x000eb00000000800 */
[----:B------:R-:W3:Y:S01]  /*0090*/  LDC R4, c[0x0][0x39c] ;  /* 0x0000e700ff047b82 */ /* 0x000ee20000000800 */
[----:B0-----:R-:W-:-:S05]  /*00a0*/  IMAD R3, R3, UR4, R0 ;  /* 0x0000000403037c24 */ /* 0x001fca000f8e0200 */
[----:B------:R-:W-:Y:S01]  /*00b0*/  ISETP.NE.AND P0, PT, R3, RZ, PT ;  /* 0x000000ff0300720c */ /* 0x000fe20003f05270 */
[----:B--2---:R-:W-:Y:S02]  /*00c0*/  IMAD R5, R5, UR5, R2 ;  /* 0x0000000505057c24 */ /* 0x004fe4000f8e0202 */
[----:B---3--:R-:W-:-:S04]  /*00d0*/  IMAD R7, R3, R4, RZ ;  /* 0x0000000403077224 */ /* 0x008fc800078e02ff */
[----:B------:R-:W-:-:S06]  /*00e0*/  IMAD.IADD R2, R5, 0x1, R7 ;  /* 0x0000000105027824 */ /* 0x000fcc00078e0207 */
[----:B-1----:R-:W-:Y:S05]  /*00f0*/  @P0 BRA `(.L_x_1) ;  /* 0x0000000400740947 */ /* 0x002fea0003800000 */
[----:B------:R-:W-:-:S13]  /*0100*/  ISETP.NE.AND P0, PT, R5, RZ, PT ;  /* 0x000000ff0500720c */ /* 0x000fda0003f05270 */
[----:B------:R-:W-:Y:S05]  /*0110*/  @P0 BRA `(.L_x_2) ;  /* 0x0000000000700947 */ /* 0x000fea0003800000 */
[----:B------:R-:W0:Y:S01]  /*0120*/  LDC.64 R6, c[0x0][0x380] ;  /* 0x0000e000ff067b82 */ /* 0x000e220000000a00 */
[----:B------:R-:W1:Y:S01]  /*0130*/  LDCU.64 UR4, c[0x0][0x380] ;  /* 0x00007000ff0477ac */ /* 0x000e620008000a00 */
[----:B------:R-:W2:Y:S06]  /*0140*/  LDCU.64 UR6, c[0x0][0x390] ;  /* 0x00007200ff0677ac */ /* 0x000eac0008000a00 */
[----:B------:R-:W3:Y:S01]  /*0150*/  LDC.64 R8, c[0x0][0x390] ;  /* 0x0000e400ff087b82 */ /* 0x000ee20000000a00 */
[----:B0-----:R-:W4:Y:S04]  /*0160*/  LDG.E R6, desc[UR8][R6.64] ;  /* 0x0000000806067981 */ /* 0x001f28000c1e1900 */
[----:B---3--:R0:W4:Y:S01]  /*0170*/  LDG.E R9, desc[UR8][R8.64+0x10] ;  /* 0x0000100808097981 */ /* 0x008122000c1e1900 */
[----:B-1----:R-:W-:Y:S01]  /*0180*/  UIADD3 UR4, UP0, UPT, UR4, 0x4, URZ ;  /* 0x0000000404047890 */ /* 0x002fe2000ff1e0ff */
[----:B------:R-:W-:Y:S01]  /*0190*/  HFMA2 R3, -RZ, RZ, 0, 0 ;  /* 0x00000000ff037431 */ /* 0x000fe200000001ff */
[----:B--2---:R-:W-:Y:S01]  /*01a0*/  UIADD3 UR10, UP1, UPT, UR6, 0x1c, URZ ;  /* 0x0000001c060a7890 */ /* 0x004fe2000ff3e0ff */
[----:B------:R-:W-:Y:S01]  /*01b0*/  SHF.R.S32.HI R5, RZ, 0x1f, R4 ;  /* 0x0000001fff057819 */ /* 0x000fe20000011404 */
[----:B------:R-:W-:-:S02]  /*01c0*/  UIADD3.X UR5, UPT, UPT, URZ, UR5, URZ, UP0, !UPT ;  /* 0x00000005ff057290 */ /* 0x000fc400087fe4ff */
[----:B------:R-:W-:Y:S02]  /*01d0*/  UIADD3 UR12, UP0, UPT, UR6, 0x14, URZ ;  /* 0x00000014060c7890 */ /* 0x000fe4000ff1e0ff */
[----:B------:R-:W-:Y:S01]  /*01e0*/  UIADD3 UR6, UP2, UPT, UR6, 0x20, URZ ;  /* 0x0000002006067890 */ /* 0x000fe2000ff5e0ff */
[----:B0-----:R-:W-:Y:S01]  /*01f0*/  VIADD R8, R4, 0x1 ;  /* 0x0000000104087836 */ /* 0x001fe20000000000 */
[----:B------:R-:W-:Y:S01]  /*0200*/  UIADD3.X UR13, UPT, UPT, URZ, UR7, URZ, UP0, !UPT ;  /* 0x00000007ff0d7290 */ /* 0x000fe200087fe4ff */
[----:B------:R-:W-:Y:S01]  /*0210*/  IMAD.U32 R14, RZ, RZ, UR10 ;  /* 0x0000000aff0e7e24 */ /* 0x000fe2000f8e00ff */
[----:B------:R-:W-:Y:S01]  /*0220*/  UIADD3.X UR11, UPT, UPT, URZ, UR7, URZ, UP1, !UPT ;  /* 0x00000007ff0b7290 */ /* 0x000fe20008ffe4ff */
[----:B------:R-:W-:Y:S01]  /*0230*/  IMAD.U32 R16, RZ, RZ, UR12 ;  /* 0x0000000cff107e24 */ /* 0x000fe2000f8e00ff */
[----:B------:R-:W-:Y:S01]  /*0240*/  UIADD3.X UR7, UPT, UPT, URZ, UR7, URZ, UP2, !UPT ;  /* 0x00000007ff077290 */ /* 0x000fe200097fe4ff */
[----:B------:R-:W-:Y:S01]  /*0250*/  MOV R12, UR6 ;  /* 0x00000006000c7c02 */ /* 0x000fe20008000f00 */
[----:B------:R-:W-:-:S02]  /*0260*/  IMAD.U32 R17, RZ, RZ, UR13 ;  /* 0x0000000dff117e24 */ /* 0x000fc4000f8e00ff */
[----:B------:R-:W-:Y:S02]  /*0270*/  IMAD.U32 R15, RZ, RZ, UR11 ;  /* 0x0000000bff0f7e24 */ /* 0x000fe4000f8e00ff */
[----:B------:R-:W-:Y:S01]  /*0280*/  MOV R13, UR7 ;  /* 0x00000007000d7c02 */ /* 0x000fe20008000f00 */
[----:B------:R-:W-:Y:S02]  /*0290*/  IMAD.U32 R7, RZ, RZ, UR5 ;  /* 0x00000005ff077e24 */ /* 0x000fe4000f8e00ff */
[----:B----4-:R-:W-:Y:S01]  /*02a0*/  IMAD R0, R6, R9, RZ ;  /* 0x0000000906007224 */ /* 0x010fe200078e02ff */
[----:B------:R-:W-:Y:S01]  /*02b0*/  SHF.R.S32.HI R9, RZ, 0x1f, R8 ;  /* 0x0000001fff097819 */ /* 0x000fe20000011408 */
[----:B------:R-:W-:Y:S01]  /*02c0*/  IMAD.U32 R6, RZ, RZ, UR4 ;  /* 0x00000004ff067e24 */ /* 0x000fe2000f8e00ff */
[----:B------:R-:W-:Y:S06]  /*02d0*/  BRA `(.L_x_3) ;  /* 0x0000001000607947 */ /* 0x000fec0003800000 */
.L_x_2:
[----:B------:R-:W-:-:S04]  /*02e0*/  IADD3 R0, PT, PT, R4, -0x1, RZ ;  /* 0xffffffff04007810 */ /* 0x000fc80007ffe0ff */
[----:B------:R-:W-:-:S13]  /*02f0*/  ISETP.NE.AND P0, PT, R5, R0, PT ;  /* 0x000000000500720c */ /* 0x000fda0003f05270 */
[----:B------:R-:W-:Y:S05]  /*0300*/  @P0 BRA `(.L_x_4) ;  /* 0x0000000000640947 */ /* 0x000fea0003800000 */
[----:B------:R-:W0:Y:S01]  /*0310*/  LDC.64 R6, c[0x0][0x380] ;  /* 0x0000e000ff067b82 */ /* 0x000e220000000a00 */
[----:B------:R-:W1:Y:S07]  /*0320*/  LDCU.64 UR4, c[0x0][0x390] ;  /* 0x00007200ff0477ac */ /* 0x000e6e0008000a00 */
[----:B------:R-:W2:Y:S01]  /*0330*/  LDC.64 R8, c[0x0][0x390] ;  /* 0x0000e400ff087b82 */ /* 0x000ea20000000a00 */
[----:B0-----:R-:W-:-:S05]  /*0340*/  IMAD.WIDE R6, R5, 0x4, R6 ;  /* 0x0000000405067825 */ /* 0x001fca00078e0206 */
[----:B------:R-:W3:Y:S04]  /*0350*/  LDG.E R0, desc[UR8][R6.64+-0x4] ;  /* 0xfffffc0806007981 */ /* 0x000ee8000c1e1900 */
[----:B--2---:R0:W3:Y:S01]  /*0360*/  LDG.E R9, desc[UR8][R8.64+0xc] ;  /* 0x00000c0808097981 */ /* 0x0040e2000c1e1900 */
[----:B-1----:R-:W-:Y:S02]  /*0370*/  UIADD3 UR10, UP0, UPT, UR4, 0x10, URZ ;  /* 0x00000010040a7890 */ /* 0x002fe4000ff1e0ff */
[----:B------:R-:W-:Y:S02]  /*0380*/  UIADD3 UR6, UP1, UPT, UR4, 0x18, URZ ;  /* 0x0000001804067890 */ /* 0x000fe4000ff3e0ff */
[----:B------:R-:W-:Y:S02]  /*0390*/  UIADD3 UR4, UP2, UPT, UR4, 0x1c, URZ ;  /* 0x0000001c04047890 */ /* 0x000fe4000ff5e0ff */
[----:B------:R-:W-:-:S02]  /*03a0*/  UIADD3.X UR11, UPT, UPT, URZ, UR5, URZ, UP0, !UPT ;  /* 0x00000005ff0b7290 */ /* 0x000fc400087fe4ff */
[----:B------:R-:W-:Y:S01]  /*03b0*/  UIADD3.X UR7, UPT, UPT, URZ, UR5, URZ, UP1, !UPT ;  /* 0x00000005ff077290 */ /* 0x000fe20008ffe4ff */
[C---:B0-----:R-:W-:Y:S01]  /*03c0*/  IMAD.IADD R8, R5.reuse, 0x1, R4 ;  /* 0x0000000105087824 */ /* 0x041fe200078e0204 */
[----:B------:R-:W-:Y:S01]  /*03d0*/  UIADD3.X UR5, UPT, UPT, URZ, UR5, URZ, UP2, !UPT ;  /* 0x00000005ff057290 */ /* 0x000fe200097fe4ff */
[----:B------:R-:W-:Y:S01]  /*03e0*/  IMAD.IADD R4, R5, 0x1, R5 ;  /* 0x0000000105047824 */ /* 0x000fe200078e0205 */
[----:B------:R-:W-:Y:S01]  /*03f0*/  SHF.R.S32.HI R3, RZ, 0x1f, R2 ;  /* 0x0000001fff037819 */ /* 0x000fe20000011402 */
[----:B------:R-:W-:Y:S01]  /*0400*/  IMAD.U32 R14, RZ, RZ, UR6 ;  /* 0x00000006ff0e7e24 */ /* 0x000fe2000f8e00ff */
[----:B------:R-:W-:Y:S01]  /*0410*/  MOV R16, UR10 ;  /* 0x0000000a00107c02 */ /* 0x000fe20008000f00 */
[----:B------:R-:W-:Y:S01]  /*0420*/  IMAD.U32 R17, RZ, RZ, UR11 ;  /* 0x0000000bff117e24 */ /* 0x000fe2000f8e00ff */
[----:B------:R-:W-:Y:S01]  /*0430*/  SHF.R.S32.HI R5, RZ, 0x1f, R4 ;  /* 0x0000001fff057819 */ /* 0x000fe20000011404 */
[----:B------:R-:W-:Y:S01]  /*0440*/  IMAD.U32 R13, RZ, RZ, UR5 ;  /* 0x00000005ff0d7e24 */ /* 0x000fe2000f8e00ff */
[----:B------:R-:W-:-:S02]  /*0450*/  MOV R12, UR4 ;  /* 0x00000004000c7c02 */ /* 0x000fc40008000f00 */
[----:B------:R-:W-:Y:S01]  /*0460*/  MOV R15, UR7 ;  /* 0x00000007000f7c02 */ /* 0x000fe20008000f00 */
[----:B---3--:R-:W-:Y:S01]  /*0470*/  IMAD R0, R0, R9, RZ ;  /* 0x0000000900007224 */ /* 0x008fe200078e02ff */
[----:B------:R-:W-:Y:S01]  /*0480*/  SHF.R.S32.HI R9, RZ, 0x1f, R8 ;  /* 0x0000001fff097819 */ /* 0x000fe20000011408 */
[----:B------:R-:W-:Y:S06]  /*0490*/  BRA `(.L_x_3) ;  /* 0x0000000c00f07947 */ /* 0x000fec0003800000 */
.L_x_4:
[----:B------:R-:W0:Y:S01]  /*04a0*/  LDC.64 R6, c[0x0][0x380] ;  /* 0x0000e000ff067b82 */ /* 0x000e220000000a00 */
[----:B------:R-:W1:Y:S07]  /*04b0*/  LDCU.64 UR4, c[0x0][0x390] ;  /* 0x00007200ff0477ac */ /* 0x000e6e0008000a00 */
[----:B------:R-:W2:Y:S01]  /*04c0*/  LDC.64 R10, c[0x0][0x390] ;  /* 0x0000e400ff0a7b82 */ /* 0x000ea20000000a00 */
[----:B0-----:R-:W-:-:S05]  /*04d0*/  IMAD.WIDE R8, R5, 0x4, R6 ;  /* 0x0000000405087825 */ /* 0x001fca00078e0206 */
[----:B------:R-:W3:Y:S04]  /*04e0*/  LDG.E R3, desc[UR8][R8.64+-0x4] ;  /* 0xfffffc0808037981 */ /* 0x000ee8000c1e1900 */
[----:B--2---:R-:W3:Y:S04]  /*04f0*/  LDG.E R14, desc[UR8][R10.64+0xc] ;  /* 0x00000c080a0e7981 */ /* 0x004ee8000c1e1900 */
[----:B------:R-:W2:Y:S04]  /*0500*/  LDG.E R15, desc[UR8][R10.64+0x10] ;  /* 0x000010080a0f7981 */ /* 0x000ea8000c1e1900 */
[----:B------:R-:W2:Y:S04]  /*0510*/  LDG.E R0, desc[UR8][R8.64] ;  /* 0x0000000808007981 */ /* 0x000ea8000c1e1900 */
[----:B------:R-:W4:Y:S04]  /*0520*/  LDG.E R12, desc[UR8][R10.64+0x14] ;  /* 0x000014080a0c7981 */ /* 0x000f28000c1e1900 */
[----:B------:R0:W4:Y:S01]  /*0530*/  LDG.E R13, desc[UR8][R8.64+0x4] ;  /* 0x00000408080d7981 */ /* 0x000122000c1e1900 */
[----:B-1----:R-:W-:Y:S01]  /*0540*/  UIADD3 UR6, UP0, UPT, UR4, 0x18, URZ ;  /* 0x0000001804067890 */ /* 0x002fe2000ff1e0ff */
[----:B------:R-:W-:Y:S01]  /*0550*/  IADD3 R6, P0, PT, R8, -0x4, RZ ;  /* 0xfffffffc08067810 */ /* 0x000fe20007f1e0ff */
[----:B------:R-:W-:Y:S01]  /*0560*/  UIADD3 UR10, UP1, UPT, UR4, 0x1c, URZ ;  /* 0x0000001c040a7890 */ /* 0x000fe2000ff3e0ff */
[----:B------:R-:W-:Y:S01]  /*0570*/  IADD3 R19, PT, PT, R5, R4, RZ ;  /* 0x0000000405137210 */ /* 0x000fe20007ffe0ff */
[----:B------:R-:W-:Y:S01]  /*0580*/  UIADD3 UR4, UP2, UPT, UR4, 0x20, URZ ;  /* 0x0000002004047890 */ /* 0x000fe2000ff5e0ff */
[----:B------:R-:W-:Y:S01]  /*0590*/  IADD3.X R7, PT, PT, R9, -0x1, RZ, P0, !PT ;  /* 0xffffffff09077810 */ /* 0x000fe200007fe4ff */
[----:B------:R-:W-:-:S02]  /*05a0*/  UIADD3.X UR7, UPT, UPT, URZ, UR5, URZ, UP0, !UPT ;  /* 0x00000005ff077290 */ /* 0x000fc400087fe4ff */
[----:B------:R-:W-:Y:S01]  /*05b0*/  UIADD3.X UR11, UPT, UPT, URZ, UR5, URZ, UP1, !UPT ;  /* 0x00000005ff0b7290 */ /* 0x000fe20008ffe4ff */
[----:B0-----:R-:W-:Y:S01]  /*05c0*/  VIADD R8, R19, 0x1 ;  /* 0x0000000113087836 */ /* 0x001fe20000000000 */
[----:B------:R-:W-:Y:S01]  /*05d0*/  UIADD3.X UR5, UPT, UPT, URZ, UR5, URZ, UP2, !UPT ;  /* 0x00000005ff057290 */ /* 0x000fe200097fe4ff */
[----:B------:R-:W-:Y:S01]  /*05e0*/  IMAD.WIDE R6, R4, 0x4, R6 ;  /* 0x0000000404067825 */ /* 0x000fe200078e0206 */
[----:B------:R-:W-:Y:S02]  /*05f0*/  SHF.R.S32.HI R5, RZ, 0x1f, R19 ;  /* 0x0000001fff057819 */ /* 0x000fe40000011413 */
[----:B------:R-:W-:Y:S01]  /*0600*/  SHF.R.S32.HI R9, RZ, 0x1f, R8 ;  /* 0x0000001fff097819 */ /* 0x000fe20000011408 */
[----:B------:R-:W-:Y:S01]  /*0610*/  IMAD.U32 R17, RZ, RZ, UR7 ;  /* 0x00000007ff117e24 */ /* 0x000fe2000f8e00ff */
[----:B------:R-:W-:Y:S02]  /*0620*/  MOV R16, UR6 ;  /* 0x0000000600107c02 */ /* 0x000fe40008000f00 */
[----:B------:R-:W-:Y:S01]  /*0630*/  MOV R4, R19 ;  /* 0x0000001300047202 */ /* 0x000fe20000000f00 */
[----:B---3--:R-:W-:-:S02]  /*0640*/  IMAD R3, R3, R14, RZ ;  /* 0x0000000e03037224 */ /* 0x008fc400078e02ff */
[----:B------:R-:W-:Y:S02]  /*0650*/  IMAD.U32 R14, RZ, RZ, UR10 ;  /* 0x0000000aff0e7e24 */ /* 0x000fe4000f8e00ff */
[----:B--2---:R-:W-:Y:S01]  /*0660*/  IMAD R0, R15, R0, R3 ;  /* 0x000000000f007224 */ /* 0x004fe200078e0203 */
[----:B------:R-:W-:Y:S02]  /*0670*/  SHF.R.S32.HI R3, RZ, 0x1f, R2 ;  /* 0x0000001fff037819 */ /* 0x000fe40000011402 */
[----:B------:R-:W-:Y:S01]  /*0680*/  MOV R15, UR11 ;  /* 0x0000000b000f7c02 */ /* 0x000fe20008000f00 */
[----:B----4-:R-:W-:Y:S01]  /*0690*/  IMAD R0, R13, R12, R0 ;  /* 0x0000000c0d007224 */ /* 0x010fe200078e0200 */
[----:B------:R-:W-:Y:S01]  /*06a0*/  MOV R12, UR4 ;  /* 0x00000004000c7c02 */ /* 0x000fe20008000f00 */
[----:B------:R-:W-:Y:S01]  /*06b0*/  IMAD.U32 R13, RZ, RZ, UR5 ;  /* 0x00000005ff0d7e24 */ /* 0x000fe2000f8e00ff */
[----:B------:R-:W-:Y:S06]  /*06c0*/  BRA `(.L_x_3) ;  /* 0x0000000c00647947 */ /* 0x000fec0003800000 */
.L_x_1:
[----:B------:R-:W0:Y:S02]  /*06d0*/  LDCU UR4, c[0x0][0x398] ;  /* 0x00007300ff0477ac */ /* 0x000e240008000800 */
[----:B0-----:R-:W-:-:S06]  /*06e0*/  UIADD3 UR4, UPT, UPT, UR4, -0x1, URZ ;  /* 0xffffffff04047890 */ /* 0x001fcc000fffe0ff */
[----:B------:R-:W-:-:S13]  /*06f0*/  ISETP.NE.AND P0, PT, R3, UR4, PT ;  /* 0x0000000403007c0c */ /* 0x000fda000bf05270 */
[----:B------:R-:W-:Y:S05]  /*0700*/  @P0 BRA `(.L_x_5) ;  /* 0x00000004007c0947 */ /* 0x000fea0003800000 */
[----:B------:R-:W-:-:S13]  /*0710*/  ISETP.NE.AND P0, PT, R5, RZ, PT ;  /* 0x000000ff0500720c */ /* 0x000fda0003f05270 */
[----:B------:R-:W-:Y:S05]  /*0720*/  @P0 BRA `(.L_x_6) ;  /* 0x0000000000740947 */ /* 0x000fea0003800000 */
[----:B------:R-:W0:Y:S01]  /*0730*/  LDC.64 R8, c[0x0][0x380] ;  /* 0x0000e000ff087b82 */ /* 0x000e220000000a00 */
[----:B------:R-:W-:Y:S01]  /*0740*/  IMAD.IADD R3, R7, 0x1, -R4 ;  /* 0x0000000107037824 */ /* 0x000fe200078e0a04 */
[----:B------:R-:W1:Y:S06]  /*0750*/  LDCU.64 UR4, c[0x0][0x390] ;  /* 0x00007200ff0477ac */ /* 0x000e6c0008000a00 */
[----:B------:R-:W2:Y:S01]  /*0760*/  LDC.64 R10, c[0x0][0x390] ;  /* 0x0000e400ff0a7b82 */ /* 0x000ea20000000a00 */
[----:B0-----:R-:W-:-:S05]  /*0770*/  IMAD.WIDE R8, R3, 0x4, R8 ;  /* 0x0000000403087825 */ /* 0x001fca00078e0208 */
[----:B------:R0:W3:Y:S04]  /*0780*/  LDG.E R0, desc[UR8][R8.64] ;  /* 0x0000000808007981 */ /* 0x0000e8000c1e1900 */
[----:B--2---:R-:W3:Y:S01]  /*0790*/  LDG.E R11, desc[UR8][R10.64+0x4] ;  /* 0x000004080a0b7981 */ /* 0x004ee2000c1e1900 */
[----:B-1----:R-:W-:Y:S02]  /*07a0*/  UIADD3 UR6, UP0, UPT, UR4, 0x8, URZ ;  /* 0x0000000804067890 */ /* 0x002fe4000ff1e0ff */
[----:B------:R-:W-:Y:S01]  /*07b0*/  UIADD3 UR10, UP1, UPT, UR4, 0x10, URZ ;  /* 0x00000010040a7890 */ /* 0x000fe2000ff3e0ff */
[----:B------:R-:W-:Y:S01]  /*07c0*/  IADD3 R6, P0, PT, R8, 0x4, RZ ;  /* 0x0000000408067810 */ /* 0x000fe20007f1e0ff */
[----:B------:R-:W-:Y:S02]  /*07d0*/  UIADD3 UR4, UP2, UPT, UR4, 0x14, URZ ;  /* 0x0000001404047890 */ /* 0x000fe4000ff5e0ff */
[----:B------:R-:W-:-:S02]  /*07e0*/  UIADD3.X UR7, UPT, UPT, URZ, UR5, URZ, UP0, !UPT ;  /* 0x00000005ff077290 */ /* 0x000fc400087fe4ff */
[----:B------:R-:W-:Y:S01]  /*07f0*/  UIADD3.X UR11, UPT, UPT, URZ, UR5, URZ, UP1, !UPT ;  /* 0x00000005ff0b7290 */ /* 0x000fe20008ffe4ff */
[----:B------:R-:W-:Y:S01]  /*0800*/  IADD3.X R19, PT, PT, RZ, R9, RZ, P0, !PT ;  /* 0x00000009ff137210 */ /* 0x000fe200007fe4ff */
[----:B------:R-:W-:Y:S01]  /*0810*/  UIADD3.X UR5, UPT, UPT, URZ, UR5, URZ, UP2, !UPT ;  /* 0x00000005ff057290 */ /* 0x000fe200097fe4ff */
[----:B0-----:R-:W-:Y:S01]  /*0820*/  VIADD R8, R7, 0x1 ;  /* 0x0000000107087836 */ /* 0x001fe20000000000 */
[----:B------:R-:W-:Y:S01]  /*0830*/  SHF.R.S32.HI R5, RZ, 0x1f, R7 ;  /* 0x0000001fff057819 */ /* 0x000fe20000011407 */
[----:B------:R-:W-:Y:S01]  /*0840*/  IMAD.U32 R16, RZ, RZ, UR6 ;  /* 0x00000006ff107e24 */ /* 0x000fe2000f8e00ff */
[----:B------:R-:W-:Y:S01]  /*0850*/  MOV R4, R7 ;  /* 0x0000000700047202 */ /* 0x000fe20000000f00 */
[----:B------:R-:W-:Y:S01]  /*0860*/  IMAD.U32 R12, RZ, RZ, UR4 ;  /* 0x00000004ff0c7e24 */ /* 0x000fe2000f8e00ff */
[----:B------:R-:W-:Y:S01]  /*0870*/  SHF.R.S32.HI R3, RZ, 0x1f, R2 ;  /* 0x0000001fff037819 */ /* 0x000fe20000011402 */
[----:B------:R-:W-:Y:S01]  /*0880*/  IMAD.U32 R15, RZ, RZ, UR11 ;  /* 0x0000000bff0f7e24 */ /* 0x000fe2000f8e00ff */
[----:B------:R-:W-:Y:S01]  /*0890*/  SHF.R.S32.HI R9, RZ, 0x1f, R8 ;  /* 0x0000001fff097819 */ /* 0x000fe20000011408 */
[----:B------:R-:W-:Y:S01]  /*08a0*/  IMAD.MOV.U32 R7, RZ, RZ, R19 ;  /* 0x000000ffff077224 */ /* 0x000fe200078e0013 */
[----:B------:R-:W-:-:S02]  /*08b0*/  MOV R14, UR10 ;  /* 0x0000000a000e7c02 */ /* 0x000fc40008000f00 */
[----:B------:R-:W-:Y:S02]  /*08c0*/  MOV R17, UR7 ;  /* 0x0000000700117c02 */ /* 0x000fe40008000f00 */
[----:B------:R-:W-:Y:S01]  /*08d0*/  MOV R13, UR5 ;  /* 0x00000005000d7c02 */ /* 0x000fe20008000f00 */
[----:B---3--:R-:W-:Y:S01]  /*08e0*/  IMAD R0, R0, R11, RZ ;  /* 0x0000000b00007224 */ /* 0x008fe200078e02ff */
[----:B------:R-:W-:Y:S06]  /*08f0*/  BRA `(.L_x_3) ;  /* 0x0000000800d87947 */ /* 0x000fec0003800000 */
.L_x_6:
[----:B------:R-:W-:-:S04]  /*0900*/  IADD3 R0, PT, PT, R4, -0x1, RZ ;  /* 0xffffffff04007810 */ /* 0x000fc80007ffe0ff */
[----:B------:R-:W-:-:S13]  /*0910*/  ISETP.NE.AND P0, PT, R5, R0, PT ;  /* 0x000000000500720c */ /* 0x000fda0003f05270 */
[----:B------:R-:W-:Y:S05]  /*0920*/  @P0 BRA `(.L_x_7) ;  /* 0x0000000000680947 */ /* 0x000fea0003800000 */
[----:B------:R-:W0:Y:S01]  /*0930*/  LDC.64 R8, c[0x0][0x380] ;  /* 0x0000e000ff087b82 */ /* 0x000e220000000a00 */
[----:B------:R-:W-:Y:S01]  /*0940*/  IADD3 R4, PT, PT, R5, -R4, R7 ;  /* 0x8000000405047210 */ /* 0x000fe20007ffe007 */
[----:B------:R-:W1:Y:S06]  /*0950*/  LDCU.64 UR4, c[0x0][0x390] ;  /* 0x00007200ff0477ac */ /* 0x000e6c0008000a00 */
[----:B------:R-:W2:Y:S01]  /*0960*/  LDC.64 R10, c[0x0][0x390] ;  /* 0x0000e400ff0a7b82 */ /* 0x000ea20000000a00 */
[----:B0-----:R-:W-:-:S05]  /*0970*/  IMAD.WIDE R6, R4, 0x4, R8 ;  /* 0x0000000404067825 */ /* 0x001fca00078e0208 */
[----:B------:R-:W3:Y:S04]  /*0980*/  LDG.E R0, desc[UR8][R6.64+-0x4] ;  /* 0xfffffc0806007981 */ /* 0x000ee8000c1e1900 */
[----:B--2---:R-:W3:Y:S01]  /*0990*/  LDG.E R11, desc[UR8][R10.64] ;  /* 0x000000080a0b7981 */ /* 0x004ee2000c1e1900 */
[----:B-1----:R-:W-:Y:S02]  /*09a0*/  UIADD3 UR10, UP0, UPT, UR4, 0x4, URZ ;  /* 0x00000004040a7890 */ /* 0x002fe4000ff1e0ff */
[----:B------:R-:W-:Y:S02]  /*09b0*/  UIADD3 UR6, UP1, UPT, UR4, 0xc, URZ ;  /* 0x0000000c04067890 */ /* 0x000fe4000ff3e0ff */
[----:B------:R-:W-:Y:S02]  /*09c0*/  UIADD3 UR4, UP2, UPT, UR4, 0x10, URZ ;  /* 0x0000001004047890 */ /* 0x000fe4000ff5e0ff */
[----:B------:R-:W-:-:S02]  /*09d0*/  UIADD3.X UR11, UPT, UPT, URZ, UR5, URZ, UP0, !UPT ;  /* 0x00000005ff0b7290 */ /* 0x000fc400087fe4ff */
[----:B------:R-:W-:Y:S01]  /*09e0*/  UIADD3.X UR7, UPT, UPT, URZ, UR5, URZ, UP1, !UPT ;  /* 0x00000005ff077290 */ /* 0x000fe20008ffe4ff */
[----:B------:R-:W-:Y:S01]  /*09f0*/  IMAD.IADD R4, R5, 0x1, R4 ;  /* 0x0000000105047824 */ /* 0x000fe200078e0204 */
[----:B------:R-:W-:Y:S01]  /*0a00*/  UIADD3.X UR5, UPT, UPT, URZ, UR5, URZ, UP2, !UPT ;  /* 0x00000005ff057290 */ /* 0x000fe200097fe4ff */
[--C-:B------:R-:W-:Y:S01]  /*0a10*/  SHF.R.S32.HI R3, RZ, 0x1f, R2.reuse ;  /* 0x0000001fff037819 */ /* 0x100fe20000011402 */
[----:B------:R-:W-:Y:S01]  /*0a20*/  IMAD.U32 R14, RZ, RZ, UR6 ;  /* 0x00000006ff0e7e24 */ /* 0x000fe2000f8e00ff */
[----:B------:R-:W-:Y:S01]  /*0a30*/  MOV R16, UR10 ;  /* 0x0000000a00107c02 */ /* 0x000fe20008000f00 */
[----:B------:R-:W-:Y:S01]  /*0a40*/  IMAD.MOV.U32 R8, RZ, RZ, R2 ;  /* 0x000000ffff087224 */ /* 0x000fe200078e0002 */
[----:B------:R-:W-:Y:S01]  /*0a50*/  SHF.R.S32.HI R5, RZ, 0x1f, R4 ;  /* 0x0000001fff057819 */ /* 0x000fe20000011404 */
[----:B------:R-:W-:Y:S01]  /*0a60*/  IMAD.U32 R17, RZ, RZ, UR11 ;  /* 0x0000000bff117e24 */ /* 0x000fe2000f8e00ff */
[----:B------:R-:W-:Y:S01]  /*0a70*/  MOV R12, UR4 ;  /* 0x00000004000c7c02 */ /* 0x000fe20008000f00 */
[----:B------:R-:W-:Y:S01]  /*0a80*/  IMAD.U32 R13, RZ, RZ, UR5 ;  /* 0x00000005ff0d7e24 */ /* 0x000fe2000f8e00ff */
[----:B------:R-:W-:-:S02]  /*0a90*/  MOV R9, R3 ;  /* 0x0000000300097202 */ /* 0x000fc40000000f00 */
[----:B------:R-:W-:Y:S01]  /*0aa0*/  MOV R15, UR7 ;  /* 0x00000007000f7c02 */ /* 0x000fe20008000f00 */
[----:B---3--:R-:W-:Y:S01]  /*0ab0*/  IMAD R0, R0, R11, RZ ;  /* 0x0000000b00007224 */ /* 0x008fe200078e02ff */
[----:B------:R-:W-:Y:S06]  /*0ac0*/  BRA `(.L_x_3) ;  /* 0x0000000800647947 */ /* 0x000fec0003800000 */
.L_x_7:
[----:B------:R-:W0:Y:S01]  /*0ad0*/  LDC.64 R8, c[0x0][0x380] ;  /* 0x0000e000ff087b82 */ /* 0x000e220000000a00 */
[----:B------:R-:W-:Y:S01]  /*0ae0*/  IADD3 R5, PT, PT, R5, -R4, R7 ;  /* 0x8000000405057210 */ /* 0x000fe20007ffe007 */
[----:B------:R-:W1:Y:S06]  /*0af0*/  LDCU.64 UR4, c[0x0][0x390] ;  /* 0x00007200ff0477ac */ /* 0x000e6c0008000a00 */
        /* <DEDUP_REMOVED lines=10> */
[----:B------:R-:W-:-:S02]  /*0ba0*/  UIADD3 UR10, UP1, UPT, UR4, 0x10, URZ ;  /* 0x00000010040a7890 */ /* 0x000fc4000ff3e0ff */
[----:B------:R-:W-:Y:S01]  /*0bb0*/  UIADD3 UR4, UP2, UPT, UR4, 0x14, URZ ;  /* 0x0000001404047890 */ /* 0x000fe2000ff5e0ff */
[----:B------:R-:W-:Y:S01]  /*0bc0*/  IADD3.X R7, PT, PT, R9, -0x1, RZ, P0, !PT ;  /* 0xffffffff09077810 */ /* 0x000fe200007fe4ff */
[----:B------:R-:W-:Y:S02]  /*0bd0*/  UIADD3.X UR7, UPT, UPT, URZ, UR5, URZ, UP0, !UPT ;  /* 0x00000005ff077290 */ /* 0x000fe400087fe4ff */
[----:B------:R-:W-:Y:S02]  /*0be0*/  UIADD3.X UR11, UPT, UPT, URZ, UR5, URZ, UP1, !UPT ;  /* 0x00000005ff0b7290 */ /* 0x000fe40008ffe4ff */
[----:B------:R-:W-:Y:S01]  /*0bf0*/  UIADD3.X UR5, UPT, UPT, URZ, UR5, URZ, UP2, !UPT ;  /* 0x00000005ff057290 */ /* 0x000fe200097fe4ff */
[----:B0-----:R-:W-:Y:S01]  /*0c00*/  IADD3 R8, PT, PT, R2, 0x1, RZ ;  /* 0x0000000102087810 */ /* 0x001fe20007ffe0ff */
[----:B------:R-:W-:Y:S01]  /*0c10*/  IMAD.WIDE R6, R4, 0x4, R6 ;  /* 0x0000000404067825 */ /* 0x000fe200078e0206 */
[----:B------:R-:W-:Y:S02]  /*0c20*/  MOV R4, R2 ;  /* 0x0000000200047202 */ /* 0x000fe40000000f00 */
[----:B------:R-:W-:Y:S01]  /*0c30*/  SHF.R.S32.HI R9, RZ, 0x1f, R8 ;  /* 0x0000001fff097819 */ /* 0x000fe20000011408 */
[----:B------:R-:W-:Y:S01]  /*0c40*/  IMAD.U32 R16, RZ, RZ, UR6 ;  /* 0x00000006ff107e24 */ /* 0x000fe2000f8e00ff */
[----:B------:R-:W-:Y:S01]  /*0c50*/  MOV R17, UR7 ;  /* 0x0000000700117c02 */ /* 0x000fe20008000f00 */
[----:B------:R-:W-:-:S02]  /*0c60*/  IMAD.U32 R15, RZ, RZ, UR11 ;  /* 0x0000000bff0f7e24 */ /* 0x000fc4000f8e00ff */
[----:B---3--:R-:W-:Y:S01]  /*0c70*/  IMAD R3, R3, R14, RZ ;  /* 0x0000000e03037224 */ /* 0x008fe200078e02ff */
[----:B------:R-:W-:-:S03]  /*0c80*/  MOV R14, UR10 ;  /* 0x0000000a000e7c02 */ /* 0x000fc60008000f00 */
[----:B--2---:R-:W-:Y:S01]  /*0c90*/  IMAD R0, R13, R0, R3 ;  /* 0x000000000d007224 */ /* 0x004fe200078e0203 */
[----:B------:R-:W-:Y:S02]  /*0ca0*/  SHF.R.S32.HI R3, RZ, 0x1f, R2 ;  /* 0x0000001fff037819 */ /* 0x000fe40000011402 */
[----:B------:R-:W-:Y:S01]  /*0cb0*/  MOV R13, UR5 ;  /* 0x00000005000d7c02 */ /* 0x000fe20008000f00 */
[----:B----4-:R-:W-:Y:S02]  /*0cc0*/  IMAD R0, R5, R12, R0 ;  /* 0x0000000c05007224 */ /* 0x010fe400078e0200 */
[----:B------:R-:W-:Y:S02]  /*0cd0*/  IMAD.U32 R12, RZ, RZ, UR4 ;  /* 0x00000004ff0c7e24 */ /* 0x000fe4000f8e00ff */
[----:B------:R-:W-:Y:S01]  /*0ce0*/  IMAD.MOV.U32 R5, RZ, RZ, R3 ;  /* 0x000000ffff057224 */ /* 0x000fe200078e0003 */
[----:B------:R-:W-:Y:S06]  /*0cf0*/  BRA `(.L_x_3) ;  /* 0x0000000400d87947 */ /* 0x000fec0003800000 */
.L_x_5:
[----:B------:R-:W-:-:S13]  /*0d00*/  ISETP.NE.AND P0, PT, R5, RZ, PT ;  /* 0x000000ff0500720c */ /* 0x000fda0003f05270 */
[----:B------:R-:W-:Y:S05]  /*0d10*/  @P0 BRA `(.L_x_8) ;  /* 0x00000000008c0947 */ /* 0x000fea0003800000 */
[----:B------:R-:W0:Y:S01]  /*0d20*/  LDC.64 R8, c[0x0][0x380] ;  /* 0x0000e000ff087b82 */ /* 0x000e220000000a00 */
[----:B------:R-:W-:Y:S01]  /*0d30*/  IMAD.IADD R3, R7, 0x1, -R4 ;  /* 0x0000000107037824 */ /* 0x000fe200078e0a04 */
[----:B------:R-:W1:Y:S06]  /*0d40*/  LDCU.64 UR4, c[0x0][0x390] ;  /* 0x00007200ff0477ac */ /* 0x000e6c0008000a00 */
[----:B------:R-:W2:Y:S01]  /*0d50*/  LDC.64 R10, c[0x0][0x390] ;  /* 0x0000e400ff0a7b82 */ /* 0x000ea20000000a00 */
[----:B0-----:R-:W-:-:S05]  /*0d60*/  IMAD.WIDE R8, R3, 0x4, R8 ;  /* 0x0000000403087825 */ /* 0x001fca00078e0208 */
[----:B------:R-:W3:Y:S01]  /*0d70*/  LDG.E R12, desc[UR8][R8.64] ;  /* 0x00000008080c7981 */ /* 0x000ee2000c1e1900 */
[----:B------:R-:W-:-:S03]  /*0d80*/  IMAD.WIDE R6, R4, 0x4, R8 ;  /* 0x0000000404067825 */ /* 0x000fc600078e0208 */
[----:B--2---:R-:W3:Y:S04]  /*0d90*/  LDG.E R13, desc[UR8][R10.64+0x4] ;  /* 0x000004080a0d7981 */ /* 0x004ee8000c1e1900 */
[----:B------:R-:W2:Y:S04]  /*0da0*/  LDG.E R14, desc[UR8][R10.64+0x8] ;  /* 0x000008080a0e7981 */ /* 0x000ea8000c1e1900 */
[----:B------:R-:W2:Y:S04]  /*0db0*/  LDG.E R0, desc[UR8][R8.64+0x4] ;  /* 0x0000040808007981 */ /* 0x000ea8000c1e1900 */
[----:B------:R-:W4:Y:S04]  /*0dc0*/  LDG.E R15, desc[UR8][R10.64+0x10] ;  /* 0x000010080a0f7981 */ /* 0x000f28000c1e1900 */
[----:B------:R0:W4:Y:S01]  /*0dd0*/  LDG.E R5, desc[UR8][R6.64] ;  /* 0x0000000806057981 */ /* 0x000122000c1e1900 */
[----:B-1----:R-:W-:-:S02]  /*0de0*/  UIADD3 UR6, UP0, UPT, UR4, 0x14, URZ ;  /* 0x0000001404067890 */ /* 0x002fc4000ff1e0ff */
[----:B------:R-:W-:Y:S02]  /*0df0*/  UIADD3 UR10, UP1, UPT, UR4, 0x1c, URZ ;  /* 0x0000001c040a7890 */ /* 0x000fe4000ff3e0ff */
[----:B------:R-:W-:Y:S01]  /*0e00*/  UIADD3 UR4, UP2, UPT, UR4, 0x20, URZ ;  /* 0x0000002004047890 */ /* 0x000fe2000ff5e0ff */
[----:B------:R-:W-:Y:S01]  /*0e10*/  LEA R4, R4, R3, 0x1 ;  /* 0x0000000304047211 */ /* 0x000fe200078e08ff */
[----:B------:R-:W-:Y:S02]  /*0e20*/  UIADD3.X UR7, UPT, UPT, URZ, UR5, URZ, UP0, !UPT ;  /* 0x00000005ff077290 */ /* 0x000fe400087fe4ff */
[----:B------:R-:W-:Y:S01]  /*0e30*/  UIADD3.X UR11, UPT, UPT, URZ, UR5, URZ, UP1, !UPT ;  /* 0x00000005ff0b7290 */ /* 0x000fe20008ffe4ff */
[----:B0-----:R-:W-:Y:S01]  /*0e40*/  IADD3 R6, P0, PT, R6, 0x4, RZ ;  /* 0x0000000406067810 */ /* 0x001fe20007f1e0ff */
[----:B------:R-:W-:Y:S01]  /*0e50*/  UIADD3.X UR5, UPT, UPT, URZ, UR5, URZ, UP2, !UPT ;  /* 0x00000005ff057290 */ /* 0x000fe200097fe4ff */
[----:B------:R-:W-:Y:S01]  /*0e60*/  IADD3 R8, PT, PT, R4, 0x1, RZ ;  /* 0x0000000104087810 */ /* 0x000fe20007ffe0ff */
[----:B------:R-:W-:Y:S01]  /*0e70*/  IMAD.U32 R16, RZ, RZ, UR6 ;  /* 0x00000006ff107e24 */ /* 0x000fe2000f8e00ff */
[----:B------:R-:W-:Y:S01]  /*0e80*/  SHF.R.S32.HI R3, RZ, 0x1f, R2 ;  /* 0x0000001fff037819 */ /* 0x000fe20000011402 */
[----:B------:R-:W-:Y:S01]  /*0e90*/  IMAD.X R7, RZ, RZ, R7, P0 ;  /* 0x000000ffff077224 */ /* 0x000fe200000e0607 */
[----:B------:R-:W-:-:S02]  /*0ea0*/  SHF.R.S32.HI R9, RZ, 0x1f, R8 ;  /* 0x0000001fff097819 */ /* 0x000fc40000011408 */
[----:B------:R-:W-:Y:S01]  /*0eb0*/  MOV R17, UR7 ;  /* 0x0000000700117c02 */ /* 0x000fe20008000f00 */
[----:B---3--:R-:W-:Y:S02]  /*0ec0*/  IMAD R13, R12, R13, RZ ;  /* 0x0000000d0c0d7224 */ /* 0x008fe400078e02ff */
[----:B------:R-:W-:Y:S02]  /*0ed0*/  IMAD.U32 R12, RZ, RZ, UR4 ;  /* 0x00000004ff0c7e24 */ /* 0x000fe4000f8e00ff */
[----:B--2---:R-:W-:Y:S01]  /*0ee0*/  IMAD R0, R14, R0, R13 ;  /* 0x000000000e007224 */ /* 0x004fe200078e020d */
[----:B------:R-:W-:Y:S02]  /*0ef0*/  MOV R14, UR10 ;  /* 0x0000000a000e7c02 */ /* 0x000fe40008000f00 */
[----:B------:R-:W-:Y:S01]  /*0f00*/  MOV R13, UR5 ;  /* 0x00000005000d7c02 */ /* 0x000fe20008000f00 */
[----:B----4-:R-:W-:Y:S01]  /*0f10*/  IMAD R0, R15, R5, R0 ;  /* 0x000000050f007224 */ /* 0x010fe200078e0200 */
[----:B------:R-:W-:Y:S01]  /*0f20*/  SHF.R.S32.HI R5, RZ, 0x1f, R4 ;  /* 0x0000001fff057819 */ /* 0x000fe20000011404 */
[----:B------:R-:W-:Y:S01]  /*0f30*/  IMAD.U32 R15, RZ, RZ, UR11 ;  /* 0x0000000bff0f7e24 */ /* 0x000fe2000f8e00ff */
[----:B------:R-:W-:Y:S06]  /*0f40*/  BRA `(.L_x_3) ;  /* 0x0000000400447947 */ /* 0x000fec0003800000 */
.L_x_8:
[----:B------:R-:W-:-:S05]  /*0f50*/  VIADD R0, R4, 0xffffffff ;  /* 0xffffffff04007836 */ /* 0x000fca0000000000 */
[----:B------:R-:W-:-:S13]  /*0f60*/  ISETP.NE.AND P0, PT, R5, R0, PT ;  /* 0x000000000500720c */ /* 0x000fda0003f05270 */
[----:B------:R-:W-:Y:S05]  /*0f70*/  @P0 BRA `(.L_x_9) ;  /* 0x0000000000880947 */ /* 0x000fea0003800000 */
[----:B------:R-:W0:Y:S01]  /*0f80*/  LDC.64 R8, c[0x0][0x380] ;  /* 0x0000e000ff087b82 */ /* 0x000e220000000a00 */
[----:B------:R-:W-:Y:S01]  /*0f90*/  IADD3 R7, PT, PT, R5, -R4, R7 ;  /* 0x8000000405077210 */ /* 0x000fe20007ffe007 */
[----:B------:R-:W1:Y:S06]  /*0fa0*/  LDCU.64 UR4, c[0x0][0x390] ;  /* 0x00007200ff0477ac */ /* 0x000e6c0008000a00 */
[----:B------:R-:W2:Y:S01]  /*0fb0*/  LDC.64 R10, c[0x0][0x390] ;  /* 0x0000e400ff0a7b82 */ /* 0x000ea20000000a00 */
[----:B0-----:R-:W-:-:S05]  /*0fc0*/  IMAD.WIDE R8, R7, 0x4, R8 ;  /* 0x0000000407087825 */ /* 0x001fca00078e0208 */
[----:B------:R-:W3:Y:S01]  /*0fd0*/  LDG.E R3, desc[UR8][R8.64+-0x4] ;  /* 0xfffffc0808037981 */ /* 0x000ee2000c1e1900 */
[----:B------:R-:W-:-:S03]  /*0fe0*/  IMAD.WIDE R6, R4, 0x4, R8 ;  /* 0x0000000404067825 */ /* 0x000fc600078e0208 */
[----:B--2---:R-:W3:Y:S04]  /*0ff0*/  LDG.E R12, desc[UR8][R10.64] ;  /* 0x000000080a0c7981 */ /* 0x004ee8000c1e1900 */
[----:B------:R0:W2:Y:S04]  /*1000*/  LDG.E R14, desc[UR8][R8.64] ;  /* 0x00000008080e7981 */ /* 0x0000a8000c1e1900 */
[----:B------:R-:W2:Y:S04]  /*1010*/  LDG.E R13, desc[UR8][R10.64+0x4] ;  /* 0x000004080a0d7981 */ /* 0x000ea8000c1e1900 */
[----:B------:R4:W5:Y:S04]  /*1020*/  LDG.E R15, desc[UR8][R10.64+0xc] ;  /* 0x00000c080a0f7981 */ /* 0x000968000c1e1900 */
[----:B------:R-:W5:Y:S01]  /*1030*/  LDG.E R0, desc[UR8][R6.64+-0x4] ;  /* 0xfffffc0806007981 */ /* 0x000f62000c1e1900 */
[----:B-1----:R-:W-:-:S02]  /*1040*/  UIADD3 UR6, UP0, UPT, UR4, 0x10, URZ ;  /* 0x0000001004067890 */ /* 0x002fc4000ff1e0ff */
[----:B------:R-:W-:Y:S02]  /*1050*/  UIADD3 UR10, UP1, UPT, UR4, 0x18, URZ ;  /* 0x00000018040a7890 */ /* 0x000fe4000ff3e0ff */
[----:B------:R-:W-:Y:S02]  /*1060*/  UIADD3 UR4, UP2, UPT, UR4, 0x1c, URZ ;  /* 0x0000001c04047890 */ /* 0x000fe4000ff5e0ff */
[----:B------:R-:W-:Y:S02]  /*1070*/  UIADD3.X UR7, UPT, UPT, URZ, UR5, URZ, UP0, !UPT ;  /* 0x00000005ff077290 */ /* 0x000fe400087fe4ff */
[----:B------:R-:W-:Y:S01]  /*1080*/  UIADD3.X UR11, UPT, UPT, URZ, UR5, URZ, UP1, !UPT ;  /* 0x00000005ff0b7290 */ /* 0x000fe20008ffe4ff */
[----:B0-----:R-:W-:Y:S01]  /*1090*/  IMAD.IADD R8, R2, 0x1, R4 ;  /* 0x0000000102087824 */ /* 0x001fe200078e0204 */
[----:B------:R-:W-:Y:S01]  /*10a0*/  UIADD3.X UR5, UPT, UPT, URZ, UR5, URZ, UP2, !UPT ;  /* 0x00000005ff057290 */ /* 0x000fe200097fe4ff */
[----:B----4-:R-:W-:Y:S01]  /*10b0*/  IADD3 R11, PT, PT, R5, R2, RZ ;  /* 0x00000002050b7210 */ /* 0x010fe20007ffe0ff */
[----:B------:R-:W-:Y:S01]  /*10c0*/  IMAD.U32 R17, RZ, RZ, UR7 ;  /* 0x00000007ff117e24 */ /* 0x000fe2000f8e00ff */
[----:B------:R-:W-:-:S02]  /*10d0*/  MOV R16, UR6 ;  /* 0x0000000600107c02 */ /* 0x000fc40008000f00 */
[----:B------:R-:W-:Y:S02]  /*10e0*/  SHF.R.S32.HI R5, RZ, 0x1f, R11 ;  /* 0x0000001fff057819 */ /* 0x000fe4000001140b */
[----:B------:R-:W-:Y:S02]  /*10f0*/  SHF.R.S32.HI R9, RZ, 0x1f, R8 ;  /* 0x0000001fff097819 */ /* 0x000fe40000011408 */
[----:B------:R-:W-:Y:S01]  /*1100*/  MOV R4, R11 ;  /* 0x0000000b00047202 */ /* 0x000fe20000000f00 */
[----:B---3--:R-:W-:Y:S01]  /*1110*/  IMAD R3, R3, R12, RZ ;  /* 0x0000000c03037224 */ /* 0x008fe200078e02ff */
[----:B------:R-:W-:-:S03]  /*1120*/  MOV R12, UR4 ;  /* 0x00000004000c7c02 */ /* 0x000fc60008000f00 */
[----:B--2---:R-:W-:Y:S02]  /*1130*/  IMAD R3, R13, R14, R3 ;  /* 0x0000000e0d037224 */ /* 0x004fe400078e0203 */
[----:B------:R-:W-:Y:S02]  /*1140*/  IMAD.U32 R14, RZ, RZ, UR10 ;  /* 0x0000000aff0e7e24 */ /* 0x000fe4000f8e00ff */
[----:B------:R-:W-:Y:S02]  /*1150*/  IMAD.U32 R13, RZ, RZ, UR5 ;  /* 0x00000005ff0d7e24 */ /* 0x000fe4000f8e00ff */
[----:B-----5:R-:W-:Y:S01]  /*1160*/  IMAD R0, R15, R0, R3 ;  /* 0x000000000f007224 */ /* 0x020fe200078e0203 */
[----:B------:R-:W-:Y:S02]  /*1170*/  SHF.R.S32.HI R3, RZ, 0x1f, R2 ;  /* 0x0000001fff037819 */ /* 0x000fe40000011402 */
[----:B------:R-:W-:Y:S01]  /*1180*/  MOV R15, UR11 ;  /* 0x0000000b000f7c02 */ /* 0x000fe20008000f00 */
[----:B------:R-:W-:Y:S06]  /*1190*/  BRA `(.L_x_3) ;  /* 0x0000000000b07947 */ /* 0x000fec0003800000 */
.L_x_9:
[----:B------:R-:W0:Y:S01]  /*11a0*/  LDC.64 R10, c[0x0][0x380] ;  /* 0x0000e000ff0a7b82 */ /* 0x000e220000000a00 */
[----:B------:R-:W-:Y:S01]  /*11b0*/  IADD3 R5, PT, PT, R5, -R4, R7 ;  /* 0x8000000405057210 */ /* 0x000fe20007ffe007 */
[----:B------:R-:W1:Y:S06]  /*11c0*/  LDCU.64 UR4, c[0x0][0x390] ;  /* 0x00007200ff0477ac */ /* 0x000e6c0008000a00 */
[----:B------:R-:W2:Y:S01]  /*11d0*/  LDC.64 R8, c[0x0][0x390] ;  /* 0x0000e400ff087b82 */ /* 0x000ea20000000a00 */
[----:B0-----:R-:W-:-:S05]  /*11e0*/  IMAD.WIDE R10, R5, 0x4, R10 ;  /* 0x00000004050a7825 */ /* 0x001fca00078e020a */
[----:B------:R-:W3:Y:S04]  /*11f0*/  LDG.E R0, desc[UR8][R10.64+-0x4] ;  /* 0xfffffc080a007981 */ /* 0x000ee8000c1e1900 */
[----:B--2---:R-:W3:Y:S01]  /*1200*/  LDG.E R13, desc[UR8][R8.64] ;  /* 0x00000008080d7981 */ /* 0x004ee2000c1e1900 */
[----:B------:R-:W-:-:S03]  /*1210*/  IMAD.WIDE R6, R4, 0x4, R10 ;  /* 0x0000000404067825 */ /* 0x000fc600078e020a */
[----:B------:R-:W2:Y:S04]  /*1220*/  LDG.E R12, desc[UR8][R8.64+0x4] ;  /* 0x00000408080c7981 */ /* 0x000ea8000c1e1900 */
[----:B------:R-:W2:Y:S04]  /*1230*/  LDG.E R15, desc[UR8][R10.64] ;  /* 0x000000080a0f7981 */ /* 0x000ea8000c1e1900 */
[----:B------:R0:W4:Y:S04]  /*1240*/  LDG.E R17, desc[UR8][R10.64+0x4] ;  /* 0x000004080a117981 */ /* 0x000128000c1e1900 */
[----:B------:R-:W4:Y:S04]  /*1250*/  LDG.E R14, desc[UR8][R8.64+0x8] ;  /* 0x00000808080e7981 */ /* 0x000f28000c1e1900 */
[----:B------:R-:W5:Y:S04]  /*1260*/  LDG.E R16, desc[UR8][R8.64+0xc] ;  /* 0x00000c0808107981 */ /* 0x000f68000c1e1900 */
[----:B------:R-:W5:Y:S04]  /*1270*/  LDG.E R19, desc[UR8][R6.64+-0x4] ;  /* 0xfffffc0806137981 */ /* 0x000f68000c1e1900 */
[----:B------:R-:W5:Y:S04]  /*1280*/  LDG.E R18, desc[UR8][R8.64+0x10] ;  /* 0x0000100808127981 */ /* 0x000f68000c1e1900 */
[----:B------:R-:W5:Y:S04]  /*1290*/  LDG.E R3, desc[UR8][R6.64] ;  /* 0x0000000806037981 */ /* 0x000f68000c1e1900 */
[----:B------:R-:W5:Y:S04]  /*12a0*/  LDG.E R20, desc[UR8][R8.64+0x14] ;  /* 0x0000140808147981 */ /* 0x000f68000c1e1900 */
[----:B------:R1:W5:Y:S01]  /*12b0*/  LDG.E R5, desc[UR8][R6.64+0x4] ;  /* 0x0000040806057981 */ /* 0x000362000c1e1900 */
[----:B0-----:R-:W-:-:S04]  /*12c0*/  IADD3 R10, P0, PT, R6, -0x4, RZ ;  /* 0xfffffffc060a7810 */ /* 0x001fc80007f1e0ff */
[----:B------:R-:W-:Y:S01]  /*12d0*/  IADD3.X R11, PT, PT, R7, -0x1, RZ, P0, !PT ;  /* 0xffffffff070b7810 */ /* 0x000fe200007fe4ff */
[----:B-1----:R-:W-:Y:S02]  /*12e0*/  UIADD3 UR6, UP0, UPT, UR4, 0x18, URZ ;  /* 0x0000001804067890 */ /* 0x002fe4000ff1e0ff */
[----:B------:R-:W-:Y:S02]  /*12f0*/  UIADD3 UR10, UP1, UPT, UR4, 0x1c, URZ ;  /* 0x0000001c040a7890 */ /* 0x000fe4000ff3e0ff */
[----:B------:R-:W-:Y:S01]  /*1300*/  UIADD3 UR4, UP2, UPT, UR4, 0x20, URZ ;  /* 0x0000002004047890 */ /* 0x000fe2000ff5e0ff */
[----:B------:R-:W-:Y:S01]  /*1310*/  IMAD.WIDE R6, R4, 0x4, R10 ;  /* 0x0000000404067825 */ /* 0x000fe200078e020a */
[----:B------:R-:W-:-:S03]  /*1320*/  UIADD3.X UR7, UPT, UPT, URZ, UR5, URZ, UP0, !UPT ;  /* 0x00000005ff077290 */ /* 0x000fc600087fe4ff */
[----:B------:R-:W-:Y:S01]  /*1330*/  IMAD.IADD R4, R2, 0x1, R4 ;  /* 0x0000000102047824 */ /* 0x000fe200078e0204 */
[----:B------:R-:W-:Y:S02]  /*1340*/  UIADD3.X UR11, UPT, UPT, URZ, UR5, URZ, UP1, !UPT ;  /* 0x00000005ff0b7290 */ /* 0x000fe40008ffe4ff */
[----:B------:R-:W-:Y:S02]  /*1350*/  UIADD3.X UR5, UPT, UPT, URZ, UR5, URZ, UP2, !UPT ;  /* 0x00000005ff057290 */ /* 0x000fe400097fe4ff */
[----:B------:R-:W-:-:S04]  /*1360*/  IADD3 R8, PT, PT, R4, 0x1, RZ ;  /* 0x0000000104087810 */ /* 0x000fc80007ffe0ff */
[----:B------:R-:W-:Y:S01]  /*1370*/  SHF.R.S32.HI R9, RZ, 0x1f, R8 ;  /* 0x0000001fff097819 */ /* 0x000fe20000011408 */
[----:B---3--:R-:W-:-:S04]  /*1380*/  IMAD R0, R0, R13, RZ ;  /* 0x0000000d00007224 */ /* 0x008fc800078e02ff */
[----:B--2---:R-:W-:-:S04]  /*1390*/  IMAD R0, R12, R15, R0 ;  /* 0x0000000f0c007224 */ /* 0x004fc800078e0200 */
[----:B----4-:R-:W-:-:S04]  /*13a0*/  IMAD R0, R17, R14, R0 ;  /* 0x0000000e11007224 */ /* 0x010fc800078e0200 */
[----:B-----5:R-:W-:Y:S01]  /*13b0*/  IMAD R0, R16, R19, R0 ;  /* 0x0000001310007224 */ /* 0x020fe200078e0200 */
[----:B------:R-:W-:Y:S01]  /*13c0*/  MOV R14, UR10 ;  /* 0x0000000a000e7c02 */ /* 0x000fe20008000f00 */
[----:B------:R-:W-:Y:S01]  /*13d0*/  IMAD.U32 R16, RZ, RZ, UR6 ;  /* 0x00000006ff107e24 */ /* 0x000fe2000f8e00ff */
[----:B------:R-:W-:Y:S01]  /*13e0*/  MOV R17, UR7 ;  /* 0x0000000700117c02 */ /* 0x000fe20008000f00 */
[----:B------:R-:W-:Y:S01]  /*13f0*/  IMAD R0, R18, R3, R0 ;  /* 0x0000000312007224 */ /* 0x000fe200078e0200 */
[----:B------:R-:W-:Y:S01]  /*1400*/  SHF.R.S32.HI R3, RZ, 0x1f, R2 ;  /* 0x0000001fff037819 */ /* 0x000fe20000011402 */
[----:B------:R-:W-:Y:S01]  /*1410*/  IMAD.U32 R12, RZ, RZ, UR4 ;  /* 0x00000004ff0c7e24 */ /* 0x000fe2000f8e00ff */
[----:B------:R-:W-:Y:S01]  /*1420*/  MOV R13, UR5 ;  /* 0x00000005000d7c02 */ /* 0x000fe20008000f00 */
[----:B------:R-:W-:Y:S02]  /*1430*/  IMAD.U32 R15, RZ, RZ, UR11 ;  /* 0x0000000bff0f7e24 */ /* 0x000fe4000f8e00ff */
[----:B------:R-:W-:Y:S01]  /*1440*/  IMAD R0, R20, R5, R0 ;  /* 0x0000000514007224 */ /* 0x000fe200078e0200 */
[----:B------:R-:W-:-:S07]  /*1450*/  SHF.R.S32.HI R5, RZ, 0x1f, R4 ;  /* 0x0000001fff057819 */ /* 0x000fce0000011404 */
.L_x_3:
[----:B------:R-:W-:Y:S05]  /*1460*/  BSYNC.RECONVERGENT B0 ;  /* 0x0000000000007941 */ /* 0x000fea0003800200 */
.L_x_0:
[----:B------:R-:W0:Y:S01]  /*1470*/  LDCU.128 UR4, c[0x0][0x380] ;  /* 0x00007000ff0477ac */ /* 0x000e220008000c00 */
[----:B------:R-:W2:Y:S04]  /*1480*/  LDG.E R6, desc[UR8][R6.64] ;  /* 0x0000000806067981 */ /* 0x000ea8000c1e1900 */
[----:B------:R-:W2:Y:S04]  /*1490*/  LDG.E R17, desc[UR8][R16.64] ;  /* 0x0000000810117981 */ /* 0x000ea8000c1e1900 */
[----:B------:R-:W3:Y:S04]  /*14a0*/  LDG.E R14, desc[UR8][R14.64] ;  /* 0x000000080e0e7981 */ /* 0x000ee8000c1e1900 */
[----:B------:R-:W4:Y:S01]  /*14b0*/  LDG.E R12, desc[UR8][R12.64] ;  /* 0x000000080c0c7981 */ /* 0x000f22000c1e1900 */
[----:B0-----:R-:W-:-:S04]  /*14c0*/  LEA R10, P0, R4, UR4, 0x2 ;  /* 0x00000004040a7c11 */ /* 0x001fc8000f8010ff */
[----:B------:R-:W-:Y:S02]  /*14d0*/  LEA.HI.X R11, R4, UR5, R5, 0x2, P0 ;  /* 0x00000005040b7c11 */ /* 0x000fe400080f1405 */
[----:B------:R-:W-:-:S04]  /*14e0*/  LEA R4, P0, R8, UR4, 0x2 ;  /* 0x0000000408047c11 */ /* 0x000fc8000f8010ff */
[----:B------:R-:W-:Y:S01]  /*14f0*/  LEA.HI.X R5, R8, UR5, R9, 0x2, P0 ;  /* 0x0000000508057c11 */ /* 0x000fe200080f1409 */
[----:B------:R-:W3:Y:S05]  /*1500*/  LDG.E R11, desc[UR8][R10.64] ;  /* 0x000000080a0b7981 */ /* 0x000eea000c1e1900 */
[----:B------:R-:W4:Y:S01]  /*1510*/  LDG.E R5, desc[UR8][R4.64] ;  /* 0x0000000804057981 */ /* 0x000f22000c1e1900 */
[----:B--2---:R-:W-:Y:S01]  /*1520*/  IMAD R0, R17, R6, R0 ;  /* 0x0000000611007224 */ /* 0x004fe200078e0200 */
[----:B------:R-:W-:-:S04]  /*1530*/  LEA R6, P0, R2, UR6, 0x2 ;  /* 0x0000000602067c11 */ /* 0x000fc8000f8010ff */
[----:B------:R-:W-:Y:S01]  /*1540*/  LEA.HI.X R7, R2, UR7, R3, 0x2, P0 ;  /* 0x0000000702077c11 */ /* 0x000fe200080f1403 */
[----:B---3--:R-:W-:-:S04]  /*1550*/  IMAD R0, R14, R11, R0 ;  /* 0x0000000b0e007224 */ /* 0x008fc800078e0200 */
[----:B----4-:R-:W-:-:S05]  /*1560*/  IMAD R3, R12, R5, R0 ;  /* 0x000000050c037224 */ /* 0x010fca00078e0200 */
[----:B------:R-:W-:Y:S01]  /*1570*/  STG.E desc[UR8][R6.64], R3 ;  /* 0x0000000306007986 */ /* 0x000fe2000c101908 */
[----:B------:R-:W-:Y:S05]  /*1580*/  EXIT ;  /* 0x000000000000794d */ /* 0x000fea0003800000 */
.L_x_10:
[----:B------:R-:W-:-:S00]  /*1590*/  BRA `(.L_x_10) ;  /* 0xfffffffc00fc7947 */ /* 0x000fc0000383ffff */
[----:B------:R-:W-:-:S00]  /*15a0*/  NOP ;  /* 0x0000000000007918 */ /* 0x000fc00000000000 */
        /* <DEDUP_REMOVED lines=13> */
.L_x_11:


//--------------------- .nv.shared.reserved.0     --------------------------
	.section	.nv.shared.reserved.0,"aw",@nobits
	.weak		__nv_reservedSMEM_offset_0_alias
	.size		__nv_reservedSMEM_offset_0_alias, 0, 64
	.other		__nv_reservedSMEM_offset_0_alias,@"STO_CUDA_RESERVED_SHARED STV_DEFAULT"
__nv_reservedSMEM_offset_0_alias:
	.zero		0
	.zero		64


//--------------------- .nv.constant0._Z14convolveKernelPiS_S_ii --------------------------
	.section	.nv.constant0._Z14convolveKernelPiS_S_ii,"a",@progbits
	.sectionflags	@""
	.align	4
.nv.constant0._Z14convolveKernelPiS_S_ii:
	.zero		928


//--------------------- SYMBOLS --------------------------

	.type		.nv.reservedSmem.offset0,@object
	.size		.nv.reservedSmem.offset0,0x4
